//
// Generated by NVIDIA NVVM Compiler
//
// Compiler Build ID: CL-36424714
// Cuda compilation tools, release 13.0, V13.0.88
// Based on NVVM 20.0.0
//

.version 9.0
.target sm_100
.address_size 64

	// .globl	_Z25run_diff_equation_on_gridPKdPdi
// _ZZ25run_diff_equation_on_gridPKdPdiE11shared_grid has been demoted

.visible .entry _Z25run_diff_equation_on_gridPKdPdi(
	.param .u64 .ptr .align 1 _Z25run_diff_equation_on_gridPKdPdi_param_0,
	.param .u64 .ptr .align 1 _Z25run_diff_equation_on_gridPKdPdi_param_1,
	.param .u32 _Z25run_diff_equation_on_gridPKdPdi_param_2
)
{
	.reg .pred 	%p<15>;
	.reg .b32 	%r<30>;
	.reg .b64 	%rd<19>;
	.reg .b64 	%fd<28>;
	// demoted variable
	.shared .align 8 .b8 _ZZ25run_diff_equation_on_gridPKdPdiE11shared_grid[800];
	ld.param.u64 	%rd4, [_Z25run_diff_equation_on_gridPKdPdi_param_0];
	ld.param.u64 	%rd3, [_Z25run_diff_equation_on_gridPKdPdi_param_1];
	ld.param.u32 	%r11, [_Z25run_diff_equation_on_gridPKdPdi_param_2];
	cvta.to.global.u64 	%rd1, %rd4;
	mov.u32 	%r12, %ctaid.x;
	shl.b32 	%r13, %r12, 3;
	mov.u32 	%r1, %tid.x;
	add.s32 	%r2, %r13, %r1;
	mov.u32 	%r14, %ctaid.y;
	shl.b32 	%r15, %r14, 3;
	mov.u32 	%r3, %tid.y;
	add.s32 	%r16, %r15, %r3;
	max.s32 	%r17, %r2, %r16;
	setp.ge.s32 	%p1, %r17, %r11;
	mov.u32 	%r18, _ZZ25run_diff_equation_on_gridPKdPdiE11shared_grid;
	mad.lo.s32 	%r5, %r3, 80, %r18;
	add.s32 	%r6, %r5, 80;
	shl.b32 	%r19, %r1, 3;
	add.s32 	%r7, %r6, %r19;
	@%p1 bra 	$L__BB0_2;
	mad.lo.s32 	%r20, %r11, %r16, %r2;
	mul.wide.s32 	%rd6, %r20, 8;
	add.s64 	%rd7, %rd1, %rd6;
	ld.global.f64 	%fd9, [%rd7];
	st.shared.f64 	[%r7+8], %fd9;
	bra.uni 	$L__BB0_3;
$L__BB0_2:
	mov.b64 	%rd5, 0;
	st.shared.u64 	[%r7+8], %rd5;
$L__BB0_3:
	setp.ne.s32 	%p2, %r1, 0;
	@%p2 bra 	$L__BB0_9;
	setp.lt.s32 	%p3, %r2, 1;
	mul.lo.s32 	%r21, %r11, %r16;
	cvt.s64.s32 	%rd8, %r21;
	cvt.s64.s32 	%rd9, %r2;
	add.s64 	%rd10, %rd9, %rd8;
	shl.b64 	%rd11, %rd10, 3;
	add.s64 	%rd2, %rd1, %rd11;
	mov.f64 	%fd24, 0d0000000000000000;
	@%p3 bra 	$L__BB0_6;
	ld.global.f64 	%fd24, [%rd2+-8];
$L__BB0_6:
	st.shared.f64 	[%r6], %fd24;
	add.s32 	%r22, %r2, 8;
	setp.ge.s32 	%p4, %r22, %r11;
	mov.f64 	%fd25, 0d0000000000000000;
	@%p4 bra 	$L__BB0_8;
	ld.global.f64 	%fd25, [%rd2+64];
$L__BB0_8:
	st.shared.f64 	[%r5+152], %fd25;
$L__BB0_9:
	setp.ne.s32 	%p5, %r3, 0;
	@%p5 bra 	$L__BB0_15;
	setp.eq.s32 	%p6, %r16, 0;
	mov.f64 	%fd26, 0d0000000000000000;
	@%p6 bra 	$L__BB0_12;
	add.s32 	%r23, %r16, -1;
	mad.lo.s32 	%r24, %r11, %r23, %r2;
	mul.wide.s32 	%rd12, %r24, 8;
	add.s64 	%rd13, %rd1, %rd12;
	ld.global.f64 	%fd26, [%rd13];
$L__BB0_12:
	add.s32 	%r8, %r18, %r19;
	st.shared.f64 	[%r8+8], %fd26;
	add.s32 	%r9, %r16, 8;
	setp.ge.s32 	%p7, %r9, %r11;
	mov.f64 	%fd27, 0d0000000000000000;
	@%p7 bra 	$L__BB0_14;
	mad.lo.s32 	%r27, %r11, %r9, %r2;
	mul.wide.s32 	%rd14, %r27, 8;
	add.s64 	%rd15, %rd1, %rd14;
	ld.global.f64 	%fd27, [%rd15];
$L__BB0_14:
	st.shared.f64 	[%r8+728], %fd27;
$L__BB0_15:
	bar.sync 	0;
	setp.lt.s32 	%p8, %r2, 1;
	add.s32 	%r28, %r11, -1;
	setp.ge.s32 	%p9, %r2, %r28;
	or.pred  	%p10, %p8, %p9;
	setp.eq.s32 	%p11, %r16, 0;
	or.pred  	%p12, %p11, %p10;
	setp.ge.s32 	%p13, %r16, %r28;
	or.pred  	%p14, %p12, %p13;
	@%p14 bra 	$L__BB0_17;
	ld.shared.f64 	%fd14, [%r7+8];
	ld.shared.f64 	%fd15, [%r7+88];
	ld.shared.f64 	%fd16, [%r7+-72];
	add.f64 	%fd17, %fd15, %fd16;
	ld.shared.f64 	%fd18, [%r7+16];
	add.f64 	%fd19, %fd17, %fd18;
	ld.shared.f64 	%fd20, [%r7];
	add.f64 	%fd21, %fd19, %fd20;
	fma.rn.f64 	%fd22, %fd14, 0dC010000000000000, %fd21;
	fma.rn.f64 	%fd23, %fd22, 0d3F50624DD2F1A9FC, %fd14;
	mad.lo.s32 	%r29, %r11, %r16, %r2;
	cvta.to.global.u64 	%rd16, %rd3;
	mul.wide.s32 	%rd17, %r29, 8;
	add.s64 	%rd18, %rd16, %rd17;
	st.global.f64 	[%rd18], %fd23;
$L__BB0_17:
	ret;

}


// ===== COMPILED SASS (sm_100) =====

	.target	sm_100

	.elftype	@"ET_EXEC"


//--------------------- .note.nv.tkinfo           --------------------------
	.section	.note.nv.tkinfo,"",@"SHT_NOTE"
	.sectionflags	@"SHF_NOTE_NV_TKINFO"
	.tkinfo
        /*0018*/ 	.word	0x00000002
        /*0030*/ 	.string	""
        /*0030*/ 	.string	"ptxas"
        /*0030*/ 	.string	"Cuda compilation tools, release 13.0, V13.0.88"
        /*0030*/ 	.string	"Build cuda_13.0.r13.0/compiler.36424714_0"
        /*0030*/ 	.string	"-arch sm_100 -m 64 "



//--------------------- .note.nv.cuinfo           --------------------------
	.section	.note.nv.cuinfo,"",@"SHT_NOTE"
	.sectionflags	@"SHF_NOTE_NV_CUINFO"
        /*0018*/ 	.short	0x0002
        /*001a*/ 	.short	0x0064
        /*001c*/ 	.short	0x0082
	.zero		2


//--------------------- .nv.info                  --------------------------
	.section	.nv.info,"",@"SHT_CUDA_INFO"
	.align	4


	//----- nvinfo : EIATTR_REGCOUNT
	.align		4
        /*0000*/ 	.byte	0x04, 0x2f
        /*0002*/ 	.short	(.L_1 - .L_0)
	.align		4
.L_0:
        /*0004*/ 	.word	index@(_Z25run_diff_equation_on_gridPKdPdi)
        /*0008*/ 	.word	0x00000010


	//----- nvinfo : EIATTR_FRAME_SIZE
	.align		4
.L_1:
        /*000c*/ 	.byte	0x04, 0x11
        /*000e*/ 	.short	(.L_3 - .L_2)
	.align		4
.L_2:
        /*0010*/ 	.word	index@(_Z25run_diff_equation_on_gridPKdPdi)
        /*0014*/ 	.word	0x00000000


	//----- nvinfo : EIATTR_MIN_STACK_SIZE
	.align		4
.L_3:
        /*0018*/ 	.byte	0x04, 0x12
        /*001a*/ 	.short	(.L_5 - .L_4)
	.align		4
.L_4:
        /*001c*/ 	.word	index@(_Z25run_diff_equation_on_gridPKdPdi)
        /*0020*/ 	.word	0x00000000
.L_5:


//--------------------- .nv.compat                --------------------------
	.section	.nv.compat,"",@"SHT_CUDA_COMPAT_INFO"
	.align	4
        /*0000*/ 	.byte	0x02, 0x09, 0x00, 0x00, 0x02, 0x02, 0x01, 0x00, 0x02, 0x05, 0x05, 0x00, 0x03, 0x07, 0x01, 0x01
        /*0010*/ 	.byte	0x02, 0x03, 0x00, 0x00, 0x02, 0x06, 0x01, 0x00, 0x04, 0x0b, 0x08, 0x00, 0x01, 0x00, 0x00, 0x00
        /*0020*/ 	.byte	0x00, 0x00, 0x00, 0x00


//--------------------- .nv.info._Z25run_diff_equation_on_gridPKdPdi --------------------------
	.section	.nv.info._Z25run_diff_equation_on_gridPKdPdi,"",@"SHT_CUDA_INFO"
	.sectionflags	@""
	.align	4


	//----- nvinfo : EIATTR_CUDA_API_VERSION
	.align		4
        /*0000*/ 	.byte	0x04, 0x37
        /*0002*/ 	.short	(.L_7 - .L_6)
.L_6:
        /*0004*/ 	.word	0x00000082


	//----- nvinfo : EIATTR_KPARAM_INFO
	.align		4
.L_7:
        /*0008*/ 	.byte	0x04, 0x17
        /*000a*/ 	.short	(.L_9 - .L_8)
.L_8:
        /*000c*/ 	.word	0x00000000
        /*0010*/ 	.short	0x0002
        /*0012*/ 	.short	0x0010
        /*0014*/ 	.byte	0x00, 0xf0, 0x11, 0x00


	//----- nvinfo : EIATTR_KPARAM_INFO
	.align		4
.L_9:
        /*0018*/ 	.byte	0x04, 0x17
        /*001a*/ 	.short	(.L_11 - .L_10)
.L_10:
        /*001c*/ 	.word	0x00000000
        /*0020*/ 	.short	0x0001
        /*0022*/ 	.short	0x0008
        /*0024*/ 	.byte	0x00, 0xf5, 0x21, 0x00


	//----- nvinfo : EIATTR_KPARAM_INFO
	.align		4
.L_11:
        /*0028*/ 	.byte	0x04, 0x17
        /*002a*/ 	.short	(.L_13 - .L_12)
.L_12:
        /*002c*/ 	.word	0x00000000
        /*0030*/ 	.short	0x0000
        /*0032*/ 	.short	0x0000
        /*0034*/ 	.byte	0x00, 0xf5, 0x21, 0x00


	//----- nvinfo : EIATTR_SPARSE_MMA_MASK
	.align		4
.L_13:
        /*0038*/ 	.byte	0x03, 0x50
        /*003a*/ 	.short	0x0000


	//----- nvinfo : EIATTR_MAXREG_COUNT
	.align		4
        /*003c*/ 	.byte	0x03, 0x1b
        /*003e*/ 	.short	0x00ff


	//----- nvinfo : EIATTR_NUM_BARRIERS
	.align		4
        /*0040*/ 	.byte	0x02, 0x4c
        /*0042*/ 	.byte	0x01
	.zero		1


	//----- nvinfo : EIATTR_MERCURY_ISA_VERSION
	.align		4
        /*0044*/ 	.byte	0x03, 0x5f
        /*0046*/ 	.short	0x0101


	//----- nvinfo : EIATTR_VRC_CTA_INIT_COUNT
	.align		4
        /*0048*/ 	.byte	0x02, 0x4a
	.zero		1
	.zero		1


	//----- nvinfo : EIATTR_EXIT_INSTR_OFFSETS
	.align		4
        /*004c*/ 	.byte	0x04, 0x1c
        /*004e*/ 	.short	(.L_15 - .L_14)


	//   ....[0]....
.L_14:
        /*0050*/ 	.word	0x00000450


	//   ....[1]....
        /*0054*/ 	.word	0x00000560


	//----- nvinfo : EIATTR_CRS_STACK_SIZE
	.align		4
.L_15:
        /*0058*/ 	.byte	0x04, 0x1e
        /*005a*/ 	.short	(.L_17 - .L_16)
.L_16:
        /*005c*/ 	.word	0x00000000


	//----- nvinfo : EIATTR_CBANK_PARAM_SIZE
	.align		4
.L_17:
        /*0060*/ 	.byte	0x03, 0x19
        /*0062*/ 	.short	0x0014


	//----- nvinfo : EIATTR_PARAM_CBANK
	.align		4
        /*0064*/ 	.byte	0x04, 0x0a
        /*0066*/ 	.short	(.L_19 - .L_18)
	.align		4
.L_18:
        /*0068*/ 	.word	index@(.nv.constant0._Z25run_diff_equation_on_gridPKdPdi)
        /*006c*/ 	.short	0x0380
        /*006e*/ 	.short	0x0014


	//----- nvinfo : EIATTR_SW_WAR
	.align		4
.L_19:
        /*0070*/ 	.byte	0x04, 0x36
        /*0072*/ 	.short	(.L_21 - .L_20)
.L_20:
        /*0074*/ 	.word	0x00000008
.L_21:


//--------------------- .nv.callgraph             --------------------------
	.section	.nv.callgraph,"",@"SHT_CUDA_CALLGRAPH"
	.align	4
	.sectionentsize	8
	.align		4
        /*0000*/ 	.word	0x00000000
	.align		4
        /*0004*/ 	.word	0xffffffff
	.align		4
        /*0008*/ 	.word	0x00000000
	.align		4
        /*000c*/ 	.word	0xfffffffe
	.align		4
        /*0010*/ 	.word	0x00000000
	.align		4
        /*0014*/ 	.word	0xfffffffd
	.align		4
        /*0018*/ 	.word	0x00000000
	.align		4
        /*001c*/ 	.word	0xfffffffc


//--------------------- .text._Z25run_diff_equation_on_gridPKdPdi --------------------------
	.section	.text._Z25run_diff_equation_on_gridPKdPdi,"ax",@progbits
	.align	128
        .global         _Z25run_diff_equation_on_gridPKdPdi
        .type           _Z25run_diff_equation_on_gridPKdPdi,@function
        .size           _Z25run_diff_equation_on_gridPKdPdi,(.L_x_5 - _Z25run_diff_equation_on_gridPKdPdi)
        .other          _Z25run_diff_equation_on_gridPKdPdi,@"STO_CUDA_ENTRY STV_DEFAULT"
_Z25run_diff_equation_on_gridPKdPdi:
.text._Z25run_diff_equation_on_gridPKdPdi:
[----:B------:R-:W-:Y:S01]  /*0000*/  LDC R1, c[0x0][0x37c] ;  /* 0x0000df00ff017b82 */ /* 0x000fe20000000800 */
[----:B------:R-:W0:Y:S01]  /*0010*/  S2R R4, SR_TID.X ;  /* 0x0000000000047919 */ /* 0x000e220000002100 */
[----:B------:R-:W1:Y:S01]  /*0020*/  LDCU UR5, c[0x0][0x390] ;  /* 0x00007200ff0577ac */ /* 0x000e620008000800 */
[----:B------:R-:W0:Y:S01]  /*0030*/  S2R R3, SR_CTAID.X ;  /* 0x0000000000037919 */ /* 0x000e220000002500 */
[----:B------:R-:W2:Y:S01]  /*0040*/  LDCU.64 UR6, c[0x0][0x358] ;  /* 0x00006b00ff0677ac */ /* 0x000ea20008000a00 */
[----:B------:R-:W3:Y:S01]  /*0050*/  S2R R2, SR_CTAID.Y ;  /* 0x0000000000027919 */ /* 0x000ee20000002600 */
[----:B------:R-:W3:Y:S01]  /*0060*/  S2R R8, SR_TID.Y ;  /* 0x0000000000087919 */ /* 0x000ee20000002200 */
[----:B0-----:R-:W-:Y:S02]  /*0070*/  IMAD R0, R3, 0x8, R4 ;  /* 0x0000000803007824 */ /* 0x001fe400078e0204 */
[----:B---3--:R-:W-:-:S05]  /*0080*/  IMAD R3, R2, 0x8, R8 ;  /* 0x0000000802037824 */ /* 0x008fca00078e0208 */
[----:B------:R-:W-:-:S04]  /*0090*/  VIMNMX R2, PT, PT, R0, R3, !PT ;  /* 0x0000000300027248 */ /* 0x000fc80007fe0100 */
[----:B-1----:R-:W-:-:S13]  /*00a0*/  ISETP.GE.AND P1, PT, R2, UR5, PT ;  /* 0x0000000502007c0c */ /* 0x002fda000bf26270 */
[----:B------:R-:W0:Y:S01]  /*00b0*/  @!P1 LDC.64 R6, c[0x0][0x380] ;  /* 0x0000e000ff069b82 */ /* 0x000e220000000a00 */
[----:B------:R-:W-:-:S04]  /*00c0*/  @!P1 IMAD R5, R3, UR5, R0 ;  /* 0x0000000503059c24 */ /* 0x000fc8000f8e0200 */
[----:B0-----:R-:W-:-:S06]  /*00d0*/  @!P1 IMAD.WIDE R6, R5, 0x8, R6 ;  /* 0x0000000805069825 */ /* 0x001fcc00078e0206 */
[----:B--2---:R-:W2:Y:S01]  /*00e0*/  @!P1 LDG.E.64 R6, desc[UR6][R6.64] ;  /* 0x0000000606069981 */ /* 0x004ea2000c1e1b00 */
[----:B------:R-:W-:Y:S01]  /*00f0*/  MOV R5, 0x400 ;  /* 0x0000040000057802 */ /* 0x000fe20000000f00 */
[----:B------:R-:W-:Y:S01]  /*0100*/  BSSY.RECONVERGENT B0, `(.L_x_0) ;  /* 0x000001a000007945 */ /* 0x000fe20003800200 */
[----:B------:R-:W-:Y:S01]  /*0110*/  ISETP.NE.AND P2, PT, R4, RZ, PT ;  /* 0x000000ff0400720c */ /* 0x000fe20003f45270 */
[----:B------:R-:W0:Y:S01]  /*0120*/  S2R R2, SR_CgaCtaId ;  /* 0x0000000000027919 */ /* 0x000e220000008800 */
[----:B------:R-:W-:Y:S02]  /*0130*/  ISETP.NE.AND P0, PT, R8, RZ, PT ;  /* 0x000000ff0800720c */ /* 0x000fe40003f05270 */
[----:B0-----:R-:W-:-:S05]  /*0140*/  LEA R5, R2, R5, 0x18 ;  /* 0x0000000502057211 */ /* 0x001fca00078ec0ff */
[----:B------:R-:W-:-:S04]  /*0150*/  IMAD R13, R8, 0x50, R5 ;  /* 0x00000050080d7824 */ /* 0x000fc800078e0205 */
[----:B------:R-:W-:-:S05]  /*0160*/  IMAD R2, R4, 0x8, R13 ;  /* 0x0000000804027824 */ /* 0x000fca00078e020d */
[----:B--2---:R0:W-:Y:S04]  /*0170*/  @!P1 STS.64 [R2+0x58], R6 ;  /* 0x0000580602009388 */ /* 0x0041e80000000a00 */
[----:B------:R0:W-:Y:S01]  /*0180*/  @P1 STS.64 [R2+0x58], RZ ;  /* 0x000058ff02001388 */ /* 0x0001e20000000a00 */
[----:B------:R-:W-:Y:S05]  /*0190*/  @P2 BRA `(.L_x_1) ;  /* 0x0000000000402947 */ /* 0x000fea0003800000 */
[----:B------:R-:W1:Y:S01]  /*01a0*/  LDCU.64 UR8, c[0x0][0x380] ;  /* 0x00007000ff0877ac */ /* 0x000e620008000a00 */
[----:B0-----:R-:W-:Y:S01]  /*01b0*/  IMAD R7, R3, UR5, RZ ;  /* 0x0000000503077c24 */ /* 0x001fe2000f8e02ff */
[----:B------:R-:W-:Y:S01]  /*01c0*/  SHF.R.S32.HI R6, RZ, 0x1f, R0 ;  /* 0x0000001fff067819 */ /* 0x000fe20000011400 */
[C---:B------:R-:W-:Y:S01]  /*01d0*/  VIADD R9, R0.reuse, 0x8 ;  /* 0x0000000800097836 */ /* 0x040fe20000000000 */
[C---:B------:R-:W-:Y:S02]  /*01e0*/  ISETP.GE.AND P2, PT, R0.reuse, 0x1, PT ;  /* 0x000000010000780c */ /* 0x040fe40003f46270 */
[----:B------:R-:W-:Y:S02]  /*01f0*/  CS2R R10, SRZ ;  /* 0x00000000000a7805 */ /* 0x000fe4000001ff00 */
[----:B------:R-:W-:Y:S02]  /*0200*/  IADD3 R8, P3, PT, R0, R7, RZ ;  /* 0x0000000700087210 */ /* 0x000fe40007f7e0ff */
[----:B------:R-:W-:-:S02]  /*0210*/  ISETP.GE.AND P1, PT, R9, UR5, PT ;  /* 0x0000000509007c0c */ /* 0x000fc4000bf26270 */
[----:B------:R-:W-:Y:S02]  /*0220*/  LEA.HI.X.SX32 R7, R7, R6, 0x1, P3 ;  /* 0x0000000607077211 */ /* 0x000fe400018f0eff */
[----:B-1----:R-:W-:-:S04]  /*0230*/  LEA R6, P3, R8, UR8, 0x3 ;  /* 0x0000000808067c11 */ /* 0x002fc8000f8618ff */
[----:B------:R-:W-:Y:S02]  /*0240*/  LEA.HI.X R7, R8, UR9, R7, 0x3, P3 ;  /* 0x0000000908077c11 */ /* 0x000fe400098f1c07 */
[----:B------:R-:W-:-:S03]  /*0250*/  CS2R R8, SRZ ;  /* 0x0000000000087805 */ /* 0x000fc6000001ff00 */
[----:B------:R-:W2:Y:S04]  /*0260*/  @!P1 LDG.E.64 R10, desc[UR6][R6.64+0x40] ;  /* 0x00004006060a9981 */ /* 0x000ea8000c1e1b00 */
[----:B------:R-:W3:Y:S04]  /*0270*/  @P2 LDG.E.64 R8, desc[UR6][R6.64+-0x8] ;  /* 0xfffff80606082981 */ /* 0x000ee8000c1e1b00 */
[----:B--2---:R1:W-:Y:S04]  /*0280*/  STS.64 [R13+0x98], R10 ;  /* 0x0000980a0d007388 */ /* 0x0043e80000000a00 */
[----:B---3--:R1:W-:Y:S02]  /*0290*/  STS.64 [R13+0x50], R8 ;  /* 0x000050080d007388 */ /* 0x0083e40000000a00 */
.L_x_1:
[----:B------:R-:W-:Y:S05]  /*02a0*/  BSYNC.RECONVERGENT B0 ;  /* 0x0000000000007941 */ /* 0x000fea0003800200 */
.L_x_0:
[----:B------:R-:W-:Y:S04]  /*02b0*/  BSSY.RECONVERGENT B0, `(.L_x_2) ;  /* 0x0000013000007945 */ /* 0x000fe80003800200 */
[----:B------:R-:W-:Y:S05]  /*02c0*/  @P0 BRA `(.L_x_3) ;  /* 0x0000000000440947 */ /* 0x000fea0003800000 */
[C---:B-1----:R-:W-:Y:S01]  /*02d0*/  VIADD R11, R3.reuse, 0x8 ;  /* 0x00000008030b7836 */ /* 0x042fe20000000000 */
[----:B------:R-:W-:-:S04]  /*02e0*/  ISETP.NE.AND P0, PT, R3, RZ, PT ;  /* 0x000000ff0300720c */ /* 0x000fc80003f05270 */
[----:B------:R-:W-:-:S09]  /*02f0*/  ISETP.GE.AND P1, PT, R11, UR5, PT ;  /* 0x000000050b007c0c */ /* 0x000fd2000bf26270 */
[----:B------:R-:W1:Y:S01]  /*0300*/  @P0 LDC.64 R8, c[0x0][0x380] ;  /* 0x0000e000ff080b82 */ /* 0x000e620000000a00 */
[----:B0-----:R-:W-:-:S03]  /*0310*/  @P0 VIADD R7, R3, 0xffffffff ;  /* 0xffffffff03070836 */ /* 0x001fc60000000000 */
[--C-:B------:R-:W-:Y:S02]  /*0320*/  @!P1 IMAD R11, R11, UR5, R0.reuse ;  /* 0x000000050b0b9c24 */ /* 0x100fe4000f8e0200 */
[----:B------:R-:W-:Y:S02]  /*0330*/  @P0 IMAD R7, R7, UR5, R0 ;  /* 0x0000000507070c24 */ /* 0x000fe4000f8e0200 */
[----:B------:R-:W0:Y:S02]  /*0340*/  @!P1 LDC.64 R12, c[0x0][0x380] ;  /* 0x0000e000ff0c9b82 */ /* 0x000e240000000a00 */
[----:B-1----:R-:W-:Y:S01]  /*0350*/  @P0 IMAD.WIDE R8, R7, 0x8, R8 ;  /* 0x0000000807080825 */ /* 0x002fe200078e0208 */
[----:B------:R-:W-:-:S06]  /*0360*/  CS2R R6, SRZ ;  /* 0x0000000000067805 */ /* 0x000fcc000001ff00 */
[----:B------:R-:W2:Y:S01]  /*0370*/  @P0 LDG.E.64 R6, desc[UR6][R8.64] ;  /* 0x0000000608060981 */ /* 0x000ea2000c1e1b00 */
[----:B0-----:R-:W-:Y:S01]  /*0380*/  @!P1 IMAD.WIDE R12, R11, 0x8, R12 ;  /* 0x000000080b0c9825 */ /* 0x001fe200078e020c */
[----:B------:R-:W-:-:S06]  /*0390*/  CS2R R10, SRZ ;  /* 0x00000000000a7805 */ /* 0x000fcc000001ff00 */
[----:B------:R-:W3:Y:S01]  /*03a0*/  @!P1 LDG.E.64 R10, desc[UR6][R12.64] ;  /* 0x000000060c0a9981 */ /* 0x000ee2000c1e1b00 */
[----:B------:R-:W-:-:S05]  /*03b0*/  IMAD R5, R4, 0x8, R5 ;  /* 0x0000000804057824 */ /* 0x000fca00078e0205 */
[----:B--2---:R2:W-:Y:S04]  /*03c0*/  STS.64 [R5+0x8], R6 ;  /* 0x0000080605007388 */ /* 0x0045e80000000a00 */
[----:B---3--:R2:W-:Y:S02]  /*03d0*/  STS.64 [R5+0x2d8], R10 ;  /* 0x0002d80a05007388 */ /* 0x0085e40000000a00 */
.L_x_3:
[----:B------:R-:W-:Y:S05]  /*03e0*/  BSYNC.RECONVERGENT B0 ;  /* 0x0000000000007941 */ /* 0x000fea0003800200 */
.L_x_2:
[----:B------:R-:W-:Y:S01]  /*03f0*/  UIADD3 UR4, UPT, UPT, UR5, -0x1, URZ ;  /* 0xffffffff05047890 */ /* 0x000fe2000fffe0ff */
[----:B------:R-:W-:Y:S05]  /*0400*/  BAR.SYNC.DEFER_BLOCKING 0x0 ;  /* 0x0000000000007b1d */ /* 0x000fea0000010000 */
[----:B------:R-:W-:-:S04]  /*0410*/  ISETP.GE.AND P0, PT, R0, UR4, PT ;  /* 0x0000000400007c0c */ /* 0x000fc8000bf06270 */
[----:B------:R-:W-:-:S04]  /*0420*/  ISETP.LT.OR P0, PT, R0, 0x1, P0 ;  /* 0x000000010000780c */ /* 0x000fc80000701670 */
[----:B------:R-:W-:-:S04]  /*0430*/  ISETP.EQ.OR P0, PT, R3, RZ, P0 ;  /* 0x000000ff0300720c */ /* 0x000fc80000702670 */
[----:B------:R-:W-:-:S13]  /*0440*/  ISETP.GE.OR P0, PT, R3, UR4, P0 ;  /* 0x0000000403007c0c */ /* 0x000fda0008706670 */
[----:B------:R-:W-:Y:S05]  /*0450*/  @P0 EXIT ;  /* 0x000000000000094d */ /* 0x000fea0003800000 */
[----:B0-2---:R-:W-:Y:S01]  /*0460*/  LDS.64 R6, [R2+0xa8] ;  /* 0x0000a80002067984 */ /* 0x005fe20000000a00 */
[----:B------:R-:W-:Y:S01]  /*0470*/  IMAD R3, R3, UR5, R0 ;  /* 0x0000000503037c24 */ /* 0x000fe2000f8e0200 */
[----:B------:R-:W-:Y:S01]  /*0480*/  UMOV UR8, 0xd2f1a9fc ;  /* 0xd2f1a9fc00087882 */ /* 0x000fe20000000000 */
[----:B------:R-:W-:Y:S01]  /*0490*/  UMOV UR9, 0x3f50624d ;  /* 0x3f50624d00097882 */ /* 0x000fe20000000000 */
[----:B-1----:R-:W0:Y:S04]  /*04a0*/  LDS.64 R8, [R2+0x8] ;  /* 0x0000080002087984 */ /* 0x002e280000000a00 */
[----:B------:R-:W1:Y:S04]  /*04b0*/  LDS.64 R10, [R2+0x60] ;  /* 0x00006000020a7984 */ /* 0x000e680000000a00 */
[----:B------:R-:W2:Y:S04]  /*04c0*/  LDS.64 R12, [R2+0x50] ;  /* 0x00005000020c7984 */ /* 0x000ea80000000a00 */
[----:B------:R-:W3:Y:S01]  /*04d0*/  LDS.64 R4, [R2+0x58] ;  /* 0x0000580002047984 */ /* 0x000ee20000000a00 */
[----:B0-----:R-:W-:Y:S01]  /*04e0*/  DADD R6, R6, R8 ;  /* 0x0000000006067229 */ /* 0x001fe20000000008 */
[----:B------:R-:W0:Y:S07]  /*04f0*/  LDC.64 R8, c[0x0][0x388] ;  /* 0x0000e200ff087b82 */ /* 0x000e2e0000000a00 */
[----:B-1----:R-:W-:-:S08]  /*0500*/  DADD R6, R6, R10 ;  /* 0x0000000006067229 */ /* 0x002fd0000000000a */
[----:B--2---:R-:W-:-:S08]  /*0510*/  DADD R6, R6, R12 ;  /* 0x0000000006067229 */ /* 0x004fd0000000000c */
[----:B---3--:R-:W-:-:S08]  /*0520*/  DFMA R6, R4, -4, R6 ;  /* 0xc01000000406782b */ /* 0x008fd00000000006 */
[----:B------:R-:W-:Y:S01]  /*0530*/  DFMA R6, R6, UR8, R4 ;  /* 0x0000000806067c2b */ /* 0x000fe20008000004 */
[----:B0-----:R-:W-:-:S06]  /*0540*/  IMAD.WIDE R4, R3, 0x8, R8 ;  /* 0x0000000803047825 */ /* 0x001fcc00078e0208 */
[----:B------:R-:W-:Y:S01]  /*0550*/  STG.E.64 desc[UR6][R4.64], R6 ;  /* 0x0000000604007986 */ /* 0x000fe2000c101b06 */
[----:B------:R-:W-:Y:S05]  /*0560*/  EXIT ;  /* 0x000000000000794d */ /* 0x000fea0003800000 */
.L_x_4:
[----:B------:R-:W-:-:S00]  /*0570*/  BRA `(.L_x_4) ;  /* 0xfffffffc00fc7947 */ /* 0x000fc0000383ffff */
[----:B------:R-:W-:-:S00]  /*0580*/  NOP ;  /* 0x0000000000007918 */ /* 0x000fc00000000000 */
[----:B------:R-:W-:-:S00]  /*0590*/  NOP ;  /* 0x0000000000007918 */ /* 0x000fc00000000000 */
[----:B------:R-:W-:-:S00]  /*05a0*/  NOP ;  /* 0x0000000000007918 */ /* 0x000fc00000000000 */
[----:B------:R-:W-:-:S00]  /*05b0*/  NOP ;  /* 0x0000000000007918 */ /* 0x000fc00000000000 */
[----:B------:R-:W-:-:S00]  /*05c0*/  NOP ;  /* 0x0000000000007918 */ /* 0x000fc00000000000 */
[----:B------:R-:W-:-:S00]  /*05d0*/  NOP ;  /* 0x0000000000007918 */ /* 0x000fc00000000000 */
[----:B------:R-:W-:-:S00]  /*05e0*/  NOP ;  /* 0x0000000000007918 */ /* 0x000fc00000000000 */
[----:B------:R-:W-:-:S00]  /*05f0*/  NOP ;  /* 0x0000000000007918 */ /* 0x000fc00000000000 */
.L_x_5:


//--------------------- .nv.shared._Z25run_diff_equation_on_gridPKdPdi --------------------------
	.section	.nv.shared._Z25run_diff_equation_on_gridPKdPdi,"aw",@nobits
	.sectionflags	@""
	.align	8
.nv.shared._Z25run_diff_equation_on_gridPKdPdi:
	.zero		1824


//--------------------- .nv.shared.reserved.0     --------------------------
	.section	.nv.shared.reserved.0,"aw",@nobits
	.weak		__nv_reservedSMEM_offset_0_alias
	.size		__nv_reservedSMEM_offset_0_alias, 0, 64
	.other		__nv_reservedSMEM_offset_0_alias,@"STO_CUDA_RESERVED_SHARED STV_DEFAULT"
__nv_reservedSMEM_offset_0_alias:
	.zero		0
	.zero		64


//--------------------- .nv.constant0._Z25run_diff_equation_on_gridPKdPdi --------------------------
	.section	.nv.constant0._Z25run_diff_equation_on_gridPKdPdi,"a",@progbits
	.sectionflags	@""
	.align	4
.nv.constant0._Z25run_diff_equation_on_gridPKdPdi:
	.zero		916


//--------------------- SYMBOLS --------------------------

	.type		.nv.reservedSmem.offset0,@object
	.size		.nv.reservedSmem.offset0,0x4
	.type		.nv.reservedSmem.cap,@object
	.size		.nv.reservedSmem.cap,0x4
